//
// Generated by NVIDIA NVVM Compiler
//
// Compiler Build ID: CL-36424714
// Cuda compilation tools, release 13.0, V13.0.88
// Based on NVVM 20.0.0
//

.version 9.0
.target sm_100
.address_size 64

	// .globl	_Z14kernelStandardPKfS0_Pfi

.visible .entry _Z14kernelStandardPKfS0_Pfi(
	.param .u64 .ptr .align 1 _Z14kernelStandardPKfS0_Pfi_param_0,
	.param .u64 .ptr .align 1 _Z14kernelStandardPKfS0_Pfi_param_1,
	.param .u64 .ptr .align 1 _Z14kernelStandardPKfS0_Pfi_param_2,
	.param .u32 _Z14kernelStandardPKfS0_Pfi_param_3
)
{
	.reg .pred 	%p<2>;
	.reg .b32 	%r<6>;
	.reg .b32 	%f<4>;
	.reg .b64 	%rd<11>;

	ld.param.u64 	%rd1, [_Z14kernelStandardPKfS0_Pfi_param_0];
	ld.param.u64 	%rd2, [_Z14kernelStandardPKfS0_Pfi_param_1];
	ld.param.u64 	%rd3, [_Z14kernelStandardPKfS0_Pfi_param_2];
	ld.param.u32 	%r2, [_Z14kernelStandardPKfS0_Pfi_param_3];
	mov.u32 	%r3, %ctaid.x;
	mov.u32 	%r4, %ntid.x;
	mov.u32 	%r5, %tid.x;
	mad.lo.s32 	%r1, %r3, %r4, %r5;
	setp.ge.s32 	%p1, %r1, %r2;
	@%p1 bra 	$L__BB0_2;
	cvta.to.global.u64 	%rd4, %rd1;
	cvta.to.global.u64 	%rd5, %rd2;
	cvta.to.global.u64 	%rd6, %rd3;
	mul.wide.s32 	%rd7, %r1, 4;
	add.s64 	%rd8, %rd4, %rd7;
	ld.global.f32 	%f1, [%rd8];
	add.s64 	%rd9, %rd5, %rd7;
	ld.global.f32 	%f2, [%rd9];
	add.f32 	%f3, %f1, %f2;
	add.s64 	%rd10, %rd6, %rd7;
	st.global.f32 	[%rd10], %f3;
$L__BB0_2:
	ret;

}
	// .globl	_Z16kernelGridStridePKfS0_Pfi
.visible .entry _Z16kernelGridStridePKfS0_Pfi(
	.param .u64 .ptr .align 1 _Z16kernelGridStridePKfS0_Pfi_param_0,
	.param .u64 .ptr .align 1 _Z16kernelGridStridePKfS0_Pfi_param_1,
	.param .u64 .ptr .align 1 _Z16kernelGridStridePKfS0_Pfi_param_2,
	.param .u32 _Z16kernelGridStridePKfS0_Pfi_param_3
)
{
	.reg .pred 	%p<7>;
	.reg .b32 	%r<31>;
	.reg .b32 	%f<16>;
	.reg .b64 	%rd<25>;

	ld.param.u64 	%rd4, [_Z16kernelGridStridePKfS0_Pfi_param_0];
	ld.param.u64 	%rd5, [_Z16kernelGridStridePKfS0_Pfi_param_1];
	ld.param.u64 	%rd6, [_Z16kernelGridStridePKfS0_Pfi_param_2];
	ld.param.u32 	%r12, [_Z16kernelGridStridePKfS0_Pfi_param_3];
	cvta.to.global.u64 	%rd1, %rd6;
	cvta.to.global.u64 	%rd2, %rd5;
	cvta.to.global.u64 	%rd3, %rd4;
	mov.u32 	%r13, %ctaid.x;
	mov.u32 	%r14, %ntid.x;
	mov.u32 	%r15, %tid.x;
	mad.lo.s32 	%r29, %r13, %r14, %r15;
	mov.u32 	%r16, %nctaid.x;
	mul.lo.s32 	%r2, %r14, %r16;
	setp.ge.s32 	%p1, %r29, %r12;
	@%p1 bra 	$L__BB1_7;
	add.s32 	%r17, %r29, %r2;
	max.s32 	%r18, %r12, %r17;
	setp.lt.s32 	%p2, %r17, %r12;
	selp.u32 	%r19, 1, 0, %p2;
	add.s32 	%r20, %r17, %r19;
	sub.s32 	%r21, %r18, %r20;
	div.u32 	%r22, %r21, %r2;
	add.s32 	%r3, %r22, %r19;
	and.b32  	%r23, %r3, 3;
	setp.eq.s32 	%p3, %r23, 3;
	@%p3 bra 	$L__BB1_4;
	add.s32 	%r24, %r3, 1;
	and.b32  	%r25, %r24, 3;
	neg.s32 	%r27, %r25;
$L__BB1_3:
	.pragma "nounroll";
	mul.wide.s32 	%rd7, %r29, 4;
	add.s64 	%rd8, %rd1, %rd7;
	add.s64 	%rd9, %rd2, %rd7;
	add.s64 	%rd10, %rd3, %rd7;
	ld.global.f32 	%f1, [%rd10];
	ld.global.f32 	%f2, [%rd9];
	add.f32 	%f3, %f1, %f2;
	st.global.f32 	[%rd8], %f3;
	add.s32 	%r29, %r29, %r2;
	add.s32 	%r27, %r27, 1;
	setp.ne.s32 	%p4, %r27, 0;
	@%p4 bra 	$L__BB1_3;
$L__BB1_4:
	setp.lt.u32 	%p5, %r3, 3;
	@%p5 bra 	$L__BB1_7;
	mul.wide.s32 	%rd15, %r2, 4;
	shl.b32 	%r26, %r2, 2;
$L__BB1_6:
	mul.wide.s32 	%rd11, %r29, 4;
	add.s64 	%rd12, %rd3, %rd11;
	ld.global.f32 	%f4, [%rd12];
	add.s64 	%rd13, %rd2, %rd11;
	ld.global.f32 	%f5, [%rd13];
	add.f32 	%f6, %f4, %f5;
	add.s64 	%rd14, %rd1, %rd11;
	st.global.f32 	[%rd14], %f6;
	add.s64 	%rd16, %rd12, %rd15;
	ld.global.f32 	%f7, [%rd16];
	add.s64 	%rd17, %rd13, %rd15;
	ld.global.f32 	%f8, [%rd17];
	add.f32 	%f9, %f7, %f8;
	add.s64 	%rd18, %rd14, %rd15;
	st.global.f32 	[%rd18], %f9;
	add.s64 	%rd19, %rd16, %rd15;
	ld.global.f32 	%f10, [%rd19];
	add.s64 	%rd20, %rd17, %rd15;
	ld.global.f32 	%f11, [%rd20];
	add.f32 	%f12, %f10, %f11;
	add.s64 	%rd21, %rd18, %rd15;
	st.global.f32 	[%rd21], %f12;
	add.s64 	%rd22, %rd19, %rd15;
	ld.global.f32 	%f13, [%rd22];
	add.s64 	%rd23, %rd20, %rd15;
	ld.global.f32 	%f14, [%rd23];
	add.f32 	%f15, %f13, %f14;
	add.s64 	%rd24, %rd21, %rd15;
	st.global.f32 	[%rd24], %f15;
	add.s32 	%r29, %r26, %r29;
	setp.lt.s32 	%p6, %r29, %r12;
	@%p6 bra 	$L__BB1_6;
$L__BB1_7:
	ret;

}


// ===== COMPILED SASS (sm_100) =====

	.target	sm_100

	.elftype	@"ET_EXEC"


//--------------------- .note.nv.tkinfo           --------------------------
	.section	.note.nv.tkinfo,"",@"SHT_NOTE"
	.sectionflags	@"SHF_NOTE_NV_TKINFO"
	.tkinfo
        /*0018*/ 	.word	0x00000002
        /*0030*/ 	.string	""
        /*0030*/ 	.string	"ptxas"
        /*0030*/ 	.string	"Cuda compilation tools, release 13.0, V13.0.88"
        /*0030*/ 	.string	"Build cuda_13.0.r13.0/compiler.36424714_0"
        /*0030*/ 	.string	"-arch sm_100 -m 64 "



//--------------------- .note.nv.cuinfo           --------------------------
	.section	.note.nv.cuinfo,"",@"SHT_NOTE"
	.sectionflags	@"SHF_NOTE_NV_CUINFO"
        /*0018*/ 	.short	0x0002
        /*001a*/ 	.short	0x0064
        /*001c*/ 	.short	0x0082
	.zero		2


//--------------------- .nv.info                  --------------------------
	.section	.nv.info,"",@"SHT_CUDA_INFO"
	.align	4


	//----- nvinfo : EIATTR_REGCOUNT
	.align		4
        /*0000*/ 	.byte	0x04, 0x2f
        /*0002*/ 	.short	(.L_1 - .L_0)
	.align		4
.L_0:
        /*0004*/ 	.word	index@(_Z14kernelStandardPKfS0_Pfi)
        /*0008*/ 	.word	0x0000000c


	//----- nvinfo : EIATTR_FRAME_SIZE
	.align		4
.L_1:
        /*000c*/ 	.byte	0x04, 0x11
        /*000e*/ 	.short	(.L_3 - .L_2)
	.align		4
.L_2:
        /*0010*/ 	.word	index@(_Z14kernelStandardPKfS0_Pfi)
        /*0014*/ 	.word	0x00000000


	//----- nvinfo : EIATTR_REGCOUNT
	.align		4
.L_3:
        /*0018*/ 	.byte	0x04, 0x2f
        /*001a*/ 	.short	(.L_5 - .L_4)
	.align		4
.L_4:
        /*001c*/ 	.word	index@(_Z16kernelGridStridePKfS0_Pfi)
        /*0020*/ 	.word	0x0000001a


	//----- nvinfo : EIATTR_FRAME_SIZE
	.align		4
.L_5:
        /*0024*/ 	.byte	0x04, 0x11
        /*0026*/ 	.short	(.L_7 - .L_6)
	.align		4
.L_6:
        /*0028*/ 	.word	index@(_Z16kernelGridStridePKfS0_Pfi)
        /*002c*/ 	.word	0x00000000


	//----- nvinfo : EIATTR_MIN_STACK_SIZE
	.align		4
.L_7:
        /*0030*/ 	.byte	0x04, 0x12
        /*0032*/ 	.short	(.L_9 - .L_8)
	.align		4
.L_8:
        /*0034*/ 	.word	index@(_Z16kernelGridStridePKfS0_Pfi)
        /*0038*/ 	.word	0x00000000


	//----- nvinfo : EIATTR_MIN_STACK_SIZE
	.align		4
.L_9:
        /*003c*/ 	.byte	0x04, 0x12
        /*003e*/ 	.short	(.L_11 - .L_10)
	.align		4
.L_10:
        /*0040*/ 	.word	index@(_Z14kernelStandardPKfS0_Pfi)
        /*0044*/ 	.word	0x00000000
.L_11:


//--------------------- .nv.compat                --------------------------
	.section	.nv.compat,"",@"SHT_CUDA_COMPAT_INFO"
	.align	4
        /*0000*/ 	.byte	0x02, 0x09, 0x00, 0x00, 0x02, 0x02, 0x01, 0x00, 0x02, 0x05, 0x05, 0x00, 0x03, 0x07, 0x01, 0x01
        /*0010*/ 	.byte	0x02, 0x03, 0x00, 0x00, 0x02, 0x06, 0x01, 0x00, 0x04, 0x0b, 0x08, 0x00, 0x09, 0x00, 0x00, 0x00
        /*0020*/ 	.byte	0x00, 0x00, 0x00, 0x00


//--------------------- .nv.info._Z16kernelGridStridePKfS0_Pfi --------------------------
	.section	.nv.info._Z16kernelGridStridePKfS0_Pfi,"",@"SHT_CUDA_INFO"
	.sectionflags	@""
	.align	4


	//----- nvinfo : EIATTR_CUDA_API_VERSION
	.align		4
        /*0000*/ 	.byte	0x04, 0x37
        /*0002*/ 	.short	(.L_13 - .L_12)
.L_12:
        /*0004*/ 	.word	0x00000082


	//----- nvinfo : EIATTR_KPARAM_INFO
	.align		4
.L_13:
        /*0008*/ 	.byte	0x04, 0x17
        /*000a*/ 	.short	(.L_15 - .L_14)
.L_14:
        /*000c*/ 	.word	0x00000000
        /*0010*/ 	.short	0x0003
        /*0012*/ 	.short	0x0018
        /*0014*/ 	.byte	0x00, 0xf0, 0x11, 0x00


	//----- nvinfo : EIATTR_KPARAM_INFO
	.align		4
.L_15:
        /*0018*/ 	.byte	0x04, 0x17
        /*001a*/ 	.short	(.L_17 - .L_16)
.L_16:
        /*001c*/ 	.word	0x00000000
        /*0020*/ 	.short	0x0002
        /*0022*/ 	.short	0x0010
        /*0024*/ 	.byte	0x00, 0xf5, 0x21, 0x00


	//----- nvinfo : EIATTR_KPARAM_INFO
	.align		4
.L_17:
        /*0028*/ 	.byte	0x04, 0x17
        /*002a*/ 	.short	(.L_19 - .L_18)
.L_18:
        /*002c*/ 	.word	0x00000000
        /*0030*/ 	.short	0x0001
        /*0032*/ 	.short	0x0008
        /*0034*/ 	.byte	0x00, 0xf5, 0x21, 0x00


	//----- nvinfo : EIATTR_KPARAM_INFO
	.align		4
.L_19:
        /*0038*/ 	.byte	0x04, 0x17
        /*003a*/ 	.short	(.L_21 - .L_20)
.L_20:
        /*003c*/ 	.word	0x00000000
        /*0040*/ 	.short	0x0000
        /*0042*/ 	.short	0x0000
        /*0044*/ 	.byte	0x00, 0xf5, 0x21, 0x00


	//----- nvinfo : EIATTR_SPARSE_MMA_MASK
	.align		4
.L_21:
        /*0048*/ 	.byte	0x03, 0x50
        /*004a*/ 	.short	0x0000


	//----- nvinfo : EIATTR_MAXREG_COUNT
	.align		4
        /*004c*/ 	.byte	0x03, 0x1b
        /*004e*/ 	.short	0x00ff


	//----- nvinfo : EIATTR_MERCURY_ISA_VERSION
	.align		4
        /*0050*/ 	.byte	0x03, 0x5f
        /*0052*/ 	.short	0x0101


	//----- nvinfo : EIATTR_VRC_CTA_INIT_COUNT
	.align		4
        /*0054*/ 	.byte	0x02, 0x4a
	.zero		1
	.zero		1


	//----- nvinfo : EIATTR_EXIT_INSTR_OFFSETS
	.align		4
        /*0058*/ 	.byte	0x04, 0x1c
        /*005a*/ 	.short	(.L_23 - .L_22)


	//   ....[0]....
.L_22:
        /*005c*/ 	.word	0x00000090


	//   ....[1]....
        /*0060*/ 	.word	0x000003a0


	//   ....[2]....
        /*0064*/ 	.word	0x000005d0


	//----- nvinfo : EIATTR_CRS_STACK_SIZE
	.align		4
.L_23:
        /*0068*/ 	.byte	0x04, 0x1e
        /*006a*/ 	.short	(.L_25 - .L_24)
.L_24:
        /*006c*/ 	.word	0x00000000


	//----- nvinfo : EIATTR_CBANK_PARAM_SIZE
	.align		4
.L_25:
        /*0070*/ 	.byte	0x03, 0x19
        /*0072*/ 	.short	0x001c


	//----- nvinfo : EIATTR_PARAM_CBANK
	.align		4
        /*0074*/ 	.byte	0x04, 0x0a
        /*0076*/ 	.short	(.L_27 - .L_26)
	.align		4
.L_26:
        /*0078*/ 	.word	index@(.nv.constant0._Z16kernelGridStridePKfS0_Pfi)
        /*007c*/ 	.short	0x0380
        /*007e*/ 	.short	0x001c


	//----- nvinfo : EIATTR_SW_WAR
	.align		4
.L_27:
        /*0080*/ 	.byte	0x04, 0x36
        /*0082*/ 	.short	(.L_29 - .L_28)
.L_28:
        /*0084*/ 	.word	0x00000008
.L_29:


//--------------------- .nv.info._Z14kernelStandardPKfS0_Pfi --------------------------
	.section	.nv.info._Z14kernelStandardPKfS0_Pfi,"",@"SHT_CUDA_INFO"
	.sectionflags	@""
	.align	4


	//----- nvinfo : EIATTR_CUDA_API_VERSION
	.align		4
        /*0000*/ 	.byte	0x04, 0x37
        /*0002*/ 	.short	(.L_31 - .L_30)
.L_30:
        /*0004*/ 	.word	0x00000082


	//----- nvinfo : EIATTR_KPARAM_INFO
	.align		4
.L_31:
        /*0008*/ 	.byte	0x04, 0x17
        /*000a*/ 	.short	(.L_33 - .L_32)
.L_32:
        /*000c*/ 	.word	0x00000000
        /*0010*/ 	.short	0x0003
        /*0012*/ 	.short	0x0018
        /*0014*/ 	.byte	0x00, 0xf0, 0x11, 0x00


	//----- nvinfo : EIATTR_KPARAM_INFO
	.align		4
.L_33:
        /*0018*/ 	.byte	0x04, 0x17
        /*001a*/ 	.short	(.L_35 - .L_34)
.L_34:
        /*001c*/ 	.word	0x00000000
        /*0020*/ 	.short	0x0002
        /*0022*/ 	.short	0x0010
        /*0024*/ 	.byte	0x00, 0xf5, 0x21, 0x00


	//----- nvinfo : EIATTR_KPARAM_INFO
	.align		4
.L_35:
        /*0028*/ 	.byte	0x04, 0x17
        /*002a*/ 	.short	(.L_37 - .L_36)
.L_36:
        /*002c*/ 	.word	0x00000000
        /*0030*/ 	.short	0x0001
        /*0032*/ 	.short	0x0008
        /*0034*/ 	.byte	0x00, 0xf5, 0x21, 0x00


	//----- nvinfo : EIATTR_KPARAM_INFO
	.align		4
.L_37:
        /*0038*/ 	.byte	0x04, 0x17
        /*003a*/ 	.short	(.L_39 - .L_38)
.L_38:
        /*003c*/ 	.word	0x00000000
        /*0040*/ 	.short	0x0000
        /*0042*/ 	.short	0x0000
        /*0044*/ 	.byte	0x00, 0xf5, 0x21, 0x00


	//----- nvinfo : EIATTR_SPARSE_MMA_MASK
	.align		4
.L_39:
        /*0048*/ 	.byte	0x03, 0x50
        /*004a*/ 	.short	0x0000


	//----- nvinfo : EIATTR_MAXREG_COUNT
	.align		4
        /*004c*/ 	.byte	0x03, 0x1b
        /*004e*/ 	.short	0x00ff


	//----- nvinfo : EIATTR_MERCURY_ISA_VERSION
	.align		4
        /*0050*/ 	.byte	0x03, 0x5f
        /*0052*/ 	.short	0x0101


	//----- nvinfo : EIATTR_VRC_CTA_INIT_COUNT
	.align		4
        /*0054*/ 	.byte	0x02, 0x4a
	.zero		1
	.zero		1


	//----- nvinfo : EIATTR_EXIT_INSTR_OFFSETS
	.align		4
        /*0058*/ 	.byte	0x04, 0x1c
        /*005a*/ 	.short	(.L_41 - .L_40)


	//   ....[0]....
.L_40:
        /*005c*/ 	.word	0x00000070


	//   ....[1]....
        /*0060*/ 	.word	0x00000130


	//----- nvinfo : EIATTR_CBANK_PARAM_SIZE
	.align		4
.L_41:
        /*0064*/ 	.byte	0x03, 0x19
        /*0066*/ 	.short	0x001c


	//----- nvinfo : EIATTR_PARAM_CBANK
	.align		4
        /*0068*/ 	.byte	0x04, 0x0a
        /*006a*/ 	.short	(.L_43 - .L_42)
	.align		4
.L_42:
        /*006c*/ 	.word	index@(.nv.constant0._Z14kernelStandardPKfS0_Pfi)
        /*0070*/ 	.short	0x0380
        /*0072*/ 	.short	0x001c


	//----- nvinfo : EIATTR_SW_WAR
	.align		4
.L_43:
        /*0074*/ 	.byte	0x04, 0x36
        /*0076*/ 	.short	(.L_45 - .L_44)
.L_44:
        /*0078*/ 	.word	0x00000008
.L_45:


//--------------------- .nv.callgraph             --------------------------
	.section	.nv.callgraph,"",@"SHT_CUDA_CALLGRAPH"
	.align	4
	.sectionentsize	8
	.align		4
        /*0000*/ 	.word	0x00000000
	.align		4
        /*0004*/ 	.word	0xffffffff
	.align		4
        /*0008*/ 	.word	0x00000000
	.align		4
        /*000c*/ 	.word	0xfffffffe
	.align		4
        /*0010*/ 	.word	0x00000000
	.align		4
        /*0014*/ 	.word	0xfffffffd
	.align		4
        /*0018*/ 	.word	0x00000000
	.align		4
        /*001c*/ 	.word	0xfffffffc


//--------------------- .text._Z16kernelGridStridePKfS0_Pfi --------------------------
	.section	.text._Z16kernelGridStridePKfS0_Pfi,"ax",@progbits
	.align	128
        .global         _Z16kernelGridStridePKfS0_Pfi
        .type           _Z16kernelGridStridePKfS0_Pfi,@function
        .size           _Z16kernelGridStridePKfS0_Pfi,(.L_x_6 - _Z16kernelGridStridePKfS0_Pfi)
        .other          _Z16kernelGridStridePKfS0_Pfi,@"STO_CUDA_ENTRY STV_DEFAULT"
_Z16kernelGridStridePKfS0_Pfi:
.text._Z16kernelGridStridePKfS0_Pfi:
[----:B------:R-:W-:Y:S01]  /*0000*/  LDC R1, c[0x0][0x37c] ;  /* 0x0000df00ff017b82 */ /* 0x000fe20000000800 */
[----:B------:R-:W0:Y:S07]  /*0010*/  S2R R3, SR_TID.X ;  /* 0x0000000000037919 */ /* 0x000e2e0000002100 */
[----:B------:R-:W0:Y:S01]  /*0020*/  S2UR UR4, SR_CTAID.X ;  /* 0x00000000000479c3 */ /* 0x000e220000002500 */
[----:B------:R-:W1:Y:S07]  /*0030*/  LDCU UR6, c[0x0][0x398] ;  /* 0x00007300ff0677ac */ /* 0x000e6e0008000800 */
[----:B------:R-:W0:Y:S01]  /*0040*/  LDC R0, c[0x0][0x360] ;  /* 0x0000d800ff007b82 */ /* 0x000e220000000800 */
[----:B------:R-:W2:Y:S01]  /*0050*/  LDCU UR5, c[0x0][0x370] ;  /* 0x00006e00ff0577ac */ /* 0x000ea20008000800 */
[----:B0-----:R-:W-:-:S02]  /*0060*/  IMAD R3, R0, UR4, R3 ;  /* 0x0000000400037c24 */ /* 0x001fc4000f8e0203 */
[----:B--2---:R-:W-:-:S03]  /*0070*/  IMAD R0, R0, UR5, RZ ;  /* 0x0000000500007c24 */ /* 0x004fc6000f8e02ff */
[----:B-1----:R-:W-:-:S13]  /*0080*/  ISETP.GE.AND P0, PT, R3, UR6, PT ;  /* 0x0000000603007c0c */ /* 0x002fda000bf06270 */
[----:B------:R-:W-:Y:S05]  /*0090*/  @P0 EXIT ;  /* 0x000000000000094d */ /* 0x000fea0003800000 */
[----:B------:R-:W0:Y:S01]  /*00a0*/  I2F.U32.RP R8, R0 ;  /* 0x0000000000087306 */ /* 0x000e220000209000 */
[----:B------:R-:W-:Y:S01]  /*00b0*/  IADD3 R2, PT, PT, R0, R3, RZ ;  /* 0x0000000300027210 */ /* 0x000fe20007ffe0ff */
[----:B------:R-:W1:Y:S01]  /*00c0*/  LDCU.64 UR4, c[0x0][0x358] ;  /* 0x00006b00ff0477ac */ /* 0x000e620008000a00 */
[----:B------:R-:W-:Y:S01]  /*00d0*/  IADD3 R9, PT, PT, RZ, -R0, RZ ;  /* 0x80000000ff097210 */ /* 0x000fe20007ffe0ff */
[----:B------:R-:W-:Y:S01]  /*00e0*/  BSSY.RECONVERGENT B0, `(.L_x_0) ;  /* 0x000002b000007945 */ /* 0x000fe20003800200 */
[C---:B------:R-:W-:Y:S02]  /*00f0*/  ISETP.GE.AND P0, PT, R2.reuse, UR6, PT ;  /* 0x0000000602007c0c */ /* 0x040fe4000bf06270 */
[----:B------:R-:W-:Y:S02]  /*0100*/  VIMNMX R7, PT, PT, R2, UR6, !PT ;  /* 0x0000000602077c48 */ /* 0x000fe4000ffe0100 */
[----:B------:R-:W-:Y:S02]  /*0110*/  SEL R6, RZ, 0x1, P0 ;  /* 0x00000001ff067807 */ /* 0x000fe40000000000 */
[----:B------:R-:W-:-:S02]  /*0120*/  ISETP.NE.U32.AND P2, PT, R0, RZ, PT ;  /* 0x000000ff0000720c */ /* 0x000fc40003f45070 */
[----:B------:R-:W-:Y:S01]  /*0130*/  IADD3 R7, PT, PT, R7, -R2, -R6 ;  /* 0x8000000207077210 */ /* 0x000fe20007ffe806 */
[----:B0-----:R-:W0:Y:S02]  /*0140*/  MUFU.RCP R8, R8 ;  /* 0x0000000800087308 */ /* 0x001e240000001000 */
[----:B0-----:R-:W-:-:S06]  /*0150*/  IADD3 R4, PT, PT, R8, 0xffffffe, RZ ;  /* 0x0ffffffe08047810 */ /* 0x001fcc0007ffe0ff */
[----:B------:R0:W2:Y:S02]  /*0160*/  F2I.FTZ.U32.TRUNC.NTZ R5, R4 ;  /* 0x0000000400057305 */ /* 0x0000a4000021f000 */
[----:B0-----:R-:W-:Y:S02]  /*0170*/  HFMA2 R4, -RZ, RZ, 0, 0 ;  /* 0x00000000ff047431 */ /* 0x001fe400000001ff */
[----:B--2---:R-:W-:-:S04]  /*0180*/  IMAD R9, R9, R5, RZ ;  /* 0x0000000509097224 */ /* 0x004fc800078e02ff */
[----:B------:R-:W-:-:S06]  /*0190*/  IMAD.HI.U32 R8, R5, R9, R4 ;  /* 0x0000000905087227 */ /* 0x000fcc00078e0004 */
[----:B------:R-:W-:-:S05]  /*01a0*/  IMAD.HI.U32 R5, R8, R7, RZ ;  /* 0x0000000708057227 */ /* 0x000fca00078e00ff */
[----:B------:R-:W-:-:S05]  /*01b0*/  IADD3 R2, PT, PT, -R5, RZ, RZ ;  /* 0x000000ff05027210 */ /* 0x000fca0007ffe1ff */
[----:B------:R-:W-:-:S05]  /*01c0*/  IMAD R7, R0, R2, R7 ;  /* 0x0000000200077224 */ /* 0x000fca00078e0207 */
[----:B------:R-:W-:-:S13]  /*01d0*/  ISETP.GE.U32.AND P0, PT, R7, R0, PT ;  /* 0x000000000700720c */ /* 0x000fda0003f06070 */
[----:B------:R-:W-:Y:S02]  /*01e0*/  @P0 IADD3 R7, PT, PT, -R0, R7, RZ ;  /* 0x0000000700070210 */ /* 0x000fe40007ffe1ff */
[----:B------:R-:W-:Y:S02]  /*01f0*/  @P0 IADD3 R5, PT, PT, R5, 0x1, RZ ;  /* 0x0000000105050810 */ /* 0x000fe40007ffe0ff */
[----:B------:R-:W-:-:S13]  /*0200*/  ISETP.GE.U32.AND P1, PT, R7, R0, PT ;  /* 0x000000000700720c */ /* 0x000fda0003f26070 */
[----:B------:R-:W-:Y:S02]  /*0210*/  @P1 IADD3 R5, PT, PT, R5, 0x1, RZ ;  /* 0x0000000105051810 */ /* 0x000fe40007ffe0ff */
[----:B------:R-:W-:-:S04]  /*0220*/  @!P2 LOP3.LUT R5, RZ, R0, RZ, 0x33, !PT ;  /* 0x00000000ff05a212 */ /* 0x000fc800078e33ff */
[----:B------:R-:W-:-:S04]  /*0230*/  IADD3 R2, PT, PT, R6, R5, RZ ;  /* 0x0000000506027210 */ /* 0x000fc80007ffe0ff */
[C---:B------:R-:W-:Y:S02]  /*0240*/  LOP3.LUT R4, R2.reuse, 0x3, RZ, 0xc0, !PT ;  /* 0x0000000302047812 */ /* 0x040fe400078ec0ff */
[----:B------:R-:W-:Y:S02]  /*0250*/  ISETP.GE.U32.AND P1, PT, R2, 0x3, PT ;  /* 0x000000030200780c */ /* 0x000fe40003f26070 */
[----:B------:R-:W-:-:S13]  /*0260*/  ISETP.NE.AND P0, PT, R4, 0x3, PT ;  /* 0x000000030400780c */ /* 0x000fda0003f05270 */
[----:B-1----:R-:W-:Y:S05]  /*0270*/  @!P0 BRA `(.L_x_1) ;  /* 0x0000000000448947 */ /* 0x002fea0003800000 */
[----:B------:R-:W0:Y:S01]  /*0280*/  LDC.64 R4, c[0x0][0x390] ;  /* 0x0000e400ff047b82 */ /* 0x000e220000000a00 */
[----:B------:R-:W-:-:S04]  /*0290*/  IADD3 R2, PT, PT, R2, 0x1, RZ ;  /* 0x0000000102027810 */ /* 0x000fc80007ffe0ff */
[----:B------:R-:W-:-:S03]  /*02a0*/  LOP3.LUT R2, R2, 0x3, RZ, 0xc0, !PT ;  /* 0x0000000302027812 */ /* 0x000fc600078ec0ff */
[----:B------:R-:W1:Y:S01]  /*02b0*/  LDC.64 R6, c[0x0][0x380] ;  /* 0x0000e000ff067b82 */ /* 0x000e620000000a00 */
[----:B------:R-:W-:-:S07]  /*02c0*/  IADD3 R2, PT, PT, -R2, RZ, RZ ;  /* 0x000000ff02027210 */ /* 0x000fce0007ffe1ff */
[----:B------:R-:W2:Y:S02]  /*02d0*/  LDC.64 R8, c[0x0][0x388] ;  /* 0x0000e200ff087b82 */ /* 0x000ea40000000a00 */
.L_x_2:
[----:B--2---:R-:W-:-:S04]  /*02e0*/  IMAD.WIDE R12, R3, 0x4, R8 ;  /* 0x00000004030c7825 */ /* 0x004fc800078e0208 */
[C---:B-1----:R-:W-:Y:S02]  /*02f0*/  IMAD.WIDE R14, R3.reuse, 0x4, R6 ;  /* 0x00000004030e7825 */ /* 0x042fe400078e0206 */
[----:B------:R-:W2:Y:S04]  /*0300*/  LDG.E R13, desc[UR4][R12.64] ;  /* 0x000000040c0d7981 */ /* 0x000ea8000c1e1900 */
[----:B------:R-:W2:Y:S01]  /*0310*/  LDG.E R14, desc[UR4][R14.64] ;  /* 0x000000040e0e7981 */ /* 0x000ea2000c1e1900 */
[----:B0--3--:R-:W-:Y:S01]  /*0320*/  IMAD.WIDE R10, R3, 0x4, R4 ;  /* 0x00000004030a7825 */ /* 0x009fe200078e0204 */
[----:B------:R-:W-:Y:S02]  /*0330*/  IADD3 R2, PT, PT, R2, 0x1, RZ ;  /* 0x0000000102027810 */ /* 0x000fe40007ffe0ff */
[----:B------:R-:W-:-:S02]  /*0340*/  IADD3 R3, PT, PT, R0, R3, RZ ;  /* 0x0000000300037210 */ /* 0x000fc40007ffe0ff */
[----:B------:R-:W-:Y:S01]  /*0350*/  ISETP.NE.AND P0, PT, R2, RZ, PT ;  /* 0x000000ff0200720c */ /* 0x000fe20003f05270 */
[----:B--2---:R-:W-:-:S05]  /*0360*/  FADD R17, R14, R13 ;  /* 0x0000000d0e117221 */ /* 0x004fca0000000000 */
[----:B------:R3:W-:Y:S07]  /*0370*/  STG.E desc[UR4][R10.64], R17 ;  /* 0x000000110a007986 */ /* 0x0007ee000c101904 */
[----:B------:R-:W-:Y:S05]  /*0380*/  @P0 BRA `(.L_x_2) ;  /* 0xfffffffc00d40947 */ /* 0x000fea000383ffff */
.L_x_1:
[----:B------:R-:W-:Y:S05]  /*0390*/  BSYNC.RECONVERGENT B0 ;  /* 0x0000000000007941 */ /* 0x000fea0003800200 */
.L_x_0:
[----:B------:R-:W-:Y:S05]  /*03a0*/  @!P1 EXIT ;  /* 0x000000000000994d */ /* 0x000fea0003800000 */
.L_x_3:
[----:B------:R-:W3:Y:S08]  /*03b0*/  LDC.64 R4, c[0x0][0x380] ;  /* 0x0000e000ff047b82 */ /* 0x000ef00000000a00 */
[----:B------:R-:W0:Y:S01]  /*03c0*/  LDC.64 R6, c[0x0][0x388] ;  /* 0x0000e200ff067b82 */ /* 0x000e220000000a00 */
[----:B---3--:R-:W-:-:S07]  /*03d0*/  IMAD.WIDE R10, R3, 0x4, R4 ;  /* 0x00000004030a7825 */ /* 0x008fce00078e0204 */
[----:B------:R-:W1:Y:S01]  /*03e0*/  LDC.64 R4, c[0x0][0x390] ;  /* 0x0000e400ff047b82 */ /* 0x000e620000000a00 */
[----:B--2---:R-:W2:Y:S01]  /*03f0*/  LDG.E R2, desc[UR4][R10.64] ;  /* 0x000000040a027981 */ /* 0x004ea2000c1e1900 */
[----:B0-----:R-:W-:-:S05]  /*0400*/  IMAD.WIDE R12, R3, 0x4, R6 ;  /* 0x00000004030c7825 */ /* 0x001fca00078e0206 */
[----:B------:R-:W2:Y:S01]  /*0410*/  LDG.E R7, desc[UR4][R12.64] ;  /* 0x000000040c077981 */ /* 0x000ea2000c1e1900 */
[----:B-1----:R-:W-:-:S04]  /*0420*/  IMAD.WIDE R16, R3, 0x4, R4 ;  /* 0x0000000403107825 */ /* 0x002fc800078e0204 */
[----:B------:R-:W-:-:S04]  /*0430*/  IMAD.WIDE R4, R0, 0x4, R10 ;  /* 0x0000000400047825 */ /* 0x000fc800078e020a */
[----:B--2---:R-:W-:Y:S01]  /*0440*/  FADD R19, R2, R7 ;  /* 0x0000000702137221 */ /* 0x004fe20000000000 */
[----:B------:R-:W-:-:S04]  /*0450*/  IMAD.WIDE R6, R0, 0x4, R12 ;  /* 0x0000000400067825 */ /* 0x000fc800078e020c */
[----:B------:R0:W-:Y:S04]  /*0460*/  STG.E desc[UR4][R16.64], R19 ;  /* 0x0000001310007986 */ /* 0x0001e8000c101904 */
[----:B------:R-:W2:Y:S04]  /*0470*/  LDG.E R2, desc[UR4][R4.64] ;  /* 0x0000000404027981 */ /* 0x000ea8000c1e1900 */
[----:B------:R-:W2:Y:S01]  /*0480*/  LDG.E R15, desc[UR4][R6.64] ;  /* 0x00000004060f7981 */ /* 0x000ea2000c1e1900 */
[----:B------:R-:W-:-:S04]  /*0490*/  IMAD.WIDE R8, R0, 0x4, R16 ;  /* 0x0000000400087825 */ /* 0x000fc800078e0210 */
[----:B------:R-:W-:-:S04]  /*04a0*/  IMAD.WIDE R10, R0, 0x4, R4 ;  /* 0x00000004000a7825 */ /* 0x000fc800078e0204 */
[----:B------:R-:W-:-:S04]  /*04b0*/  IMAD.WIDE R12, R0, 0x4, R6 ;  /* 0x00000004000c7825 */ /* 0x000fc800078e0206 */
[----:B--2---:R-:W-:-:S05]  /*04c0*/  FADD R21, R2, R15 ;  /* 0x0000000f02157221 */ /* 0x004fca0000000000 */
        /* <DEDUP_REMOVED lines=8> */
[----:B------:R-:W1:Y:S04]  /*0550*/  LDG.E R4, desc[UR4][R4.64] ;  /* 0x0000000404047981 */ /* 0x000e68000c1e1900 */
[----:B------:R-:W1:Y:S01]  /*0560*/  LDG.E R7, desc[UR4][R6.64] ;  /* 0x0000000406077981 */ /* 0x000e62000c1e1900 */
[C---:B0-----:R-:W-:Y:S01]  /*0570*/  IMAD.WIDE R16, R0.reuse, 0x4, R14 ;  /* 0x0000000400107825 */ /* 0x041fe200078e020e */
[----:B------:R-:W-:-:S04]  /*0580*/  LEA R3, R0, R3, 0x2 ;  /* 0x0000000300037211 */ /* 0x000fc800078e10ff */
[----:B------:R-:W-:Y:S01]  /*0590*/  ISETP.GE.AND P0, PT, R3, UR6, PT ;  /* 0x0000000603007c0c */ /* 0x000fe2000bf06270 */
[----:B-1----:R-:W-:-:S05]  /*05a0*/  FADD R9, R4, R7 ;  /* 0x0000000704097221 */ /* 0x002fca0000000000 */
[----:B------:R2:W-:Y:S07]  /*05b0*/  STG.E desc[UR4][R16.64], R9 ;  /* 0x0000000910007986 */ /* 0x0005ee000c101904 */
[----:B------:R-:W-:Y:S05]  /*05c0*/  @!P0 BRA `(.L_x_3) ;  /* 0xfffffffc00788947 */ /* 0x000fea000383ffff */
[----:B------:R-:W-:Y:S05]  /*05d0*/  EXIT ;  /* 0x000000000000794d */ /* 0x000fea0003800000 */
.L_x_4:
[----:B------:R-:W-:-:S00]  /*05e0*/  BRA `(.L_x_4) ;  /* 0xfffffffc00fc7947 */ /* 0x000fc0000383ffff */
[----:B------:R-:W-:-:S00]  /*05f0*/  NOP ;  /* 0x0000000000007918 */ /* 0x000fc00000000000 */
        /* <DEDUP_REMOVED lines=8> */
.L_x_6:


//--------------------- .text._Z14kernelStandardPKfS0_Pfi --------------------------
	.section	.text._Z14kernelStandardPKfS0_Pfi,"ax",@progbits
	.align	128
        .global         _Z14kernelStandardPKfS0_Pfi
        .type           _Z14kernelStandardPKfS0_Pfi,@function
        .size           _Z14kernelStandardPKfS0_Pfi,(.L_x_7 - _Z14kernelStandardPKfS0_Pfi)
        .other          _Z14kernelStandardPKfS0_Pfi,@"STO_CUDA_ENTRY STV_DEFAULT"
_Z14kernelStandardPKfS0_Pfi:
.text._Z14kernelStandardPKfS0_Pfi:
[----:B------:R-:W-:Y:S01]  /*0000*/  LDC R1, c[0x0][0x37c] ;  /* 0x0000df00ff017b82 */ /* 0x000fe20000000800 */
[----:B------:R-:W0:Y:S07]  /*0010*/  S2R R0, SR_TID.X ;  /* 0x0000000000007919 */ /* 0x000e2e0000002100 */
[----:B------:R-:W0:Y:S01]  /*0020*/  S2UR UR4, SR_CTAID.X ;  /* 0x00000000000479c3 */ /* 0x000e220000002500 */
[----:B------:R-:W1:Y:S07]  /*0030*/  LDCU UR5, c[0x0][0x398] ;  /* 0x00007300ff0577ac */ /* 0x000e6e0008000800 */
[----:B------:R-:W0:Y:S02]  /*0040*/  LDC R9, c[0x0][0x360] ;  /* 0x0000d800ff097b82 */ /* 0x000e240000000800 */
[----:B0-----:R-:W-:-:S05]  /*0050*/  IMAD R9, R9, UR4, R0 ;  /* 0x0000000409097c24 */ /* 0x001fca000f8e0200 */
[----:B-1----:R-:W-:-:S13]  /*0060*/  ISETP.GE.AND P0, PT, R9, UR5, PT ;  /* 0x0000000509007c0c */ /* 0x002fda000bf06270 */
[----:B------:R-:W-:Y:S05]  /*0070*/  @P0 EXIT ;  /* 0x000000000000094d */ /* 0x000fea0003800000 */
[----:B------:R-:W0:Y:S01]  /*0080*/  LDC.64 R2, c[0x0][0x380] ;  /* 0x0000e000ff027b82 */ /* 0x000e220000000a00 */
[----:B------:R-:W1:Y:S07]  /*0090*/  LDCU.64 UR4, c[0x0][0x358] ;  /* 0x00006b00ff0477ac */ /* 0x000e6e0008000a00 */
[----:B------:R-:W2:Y:S08]  /*00a0*/  LDC.64 R4, c[0x0][0x388] ;  /* 0x0000e200ff047b82 */ /* 0x000eb00000000a00 */
[----:B------:R-:W3:Y:S01]  /*00b0*/  LDC.64 R6, c[0x0][0x390] ;  /* 0x0000e400ff067b82 */ /* 0x000ee20000000a00 */
[----:B0-----:R-:W-:-:S06]  /*00c0*/  IMAD.WIDE R2, R9, 0x4, R2 ;  /* 0x0000000409027825 */ /* 0x001fcc00078e0202 */
[----:B-1----:R-:W4:Y:S01]  /*00d0*/  LDG.E R2, desc[UR4][R2.64] ;  /* 0x0000000402027981 */ /* 0x002f22000c1e1900 */
[----:B--2---:R-:W-:-:S06]  /*00e0*/  IMAD.WIDE R4, R9, 0x4, R4 ;  /* 0x0000000409047825 */ /* 0x004fcc00078e0204 */
[----:B------:R-:W4:Y:S01]  /*00f0*/  LDG.E R5, desc[UR4][R4.64] ;  /* 0x0000000404057981 */ /* 0x000f22000c1e1900 */
[----:B---3--:R-:W-:-:S04]  /*0100*/  IMAD.WIDE R6, R9, 0x4, R6 ;  /* 0x0000000409067825 */ /* 0x008fc800078e0206 */
[----:B----4-:R-:W-:-:S05]  /*0110*/  FADD R9, R2, R5 ;  /* 0x0000000502097221 */ /* 0x010fca0000000000 */
[----:B------:R-:W-:Y:S01]  /*0120*/  STG.E desc[UR4][R6.64], R9 ;  /* 0x0000000906007986 */ /* 0x000fe2000c101904 */
[----:B------:R-:W-:Y:S05]  /*0130*/  EXIT ;  /* 0x000000000000794d */ /* 0x000fea0003800000 */
.L_x_5:
        /* <DEDUP_REMOVED lines=12> */
.L_x_7:


//--------------------- .nv.shared.reserved.0     --------------------------
	.section	.nv.shared.reserved.0,"aw",@nobits
	.weak		__nv_reservedSMEM_offset_0_alias
	.size		__nv_reservedSMEM_offset_0_alias, 0, 64
	.other		__nv_reservedSMEM_offset_0_alias,@"STO_CUDA_RESERVED_SHARED STV_DEFAULT"
__nv_reservedSMEM_offset_0_alias:
	.zero		0
	.zero		64


//--------------------- .nv.constant0._Z16kernelGridStridePKfS0_Pfi --------------------------
	.section	.nv.constant0._Z16kernelGridStridePKfS0_Pfi,"a",@progbits
	.sectionflags	@""
	.align	4
.nv.constant0._Z16kernelGridStridePKfS0_Pfi:
	.zero		924


//--------------------- .nv.constant0._Z14kernelStandardPKfS0_Pfi --------------------------
	.section	.nv.constant0._Z14kernelStandardPKfS0_Pfi,"a",@progbits
	.sectionflags	@""
	.align	4
.nv.constant0._Z14kernelStandardPKfS0_Pfi:
	.zero		924


//--------------------- SYMBOLS --------------------------

	.type		.nv.reservedSmem.offset0,@object
	.size		.nv.reservedSmem.offset0,0x4
